//
// Generated by NVIDIA NVVM Compiler
//
// Compiler Build ID: CL-36424714
// Cuda compilation tools, release 13.0, V13.0.88
// Based on NVVM 20.0.0
//

.version 9.0
.target sm_100
.address_size 64

	// .globl	_Z6kernel3bug
.extern .func  (.param .b32 func_retval0) vprintf
(
	.param .b64 vprintf_param_0,
	.param .b64 vprintf_param_1
)
;
.global .align 1 .b8 $str[23] = {73, 32, 97, 109, 32, 102, 105, 110, 101, 44, 32, 116, 104, 97, 110, 107, 32, 121, 111, 117, 33, 10};
.global .align 1 .b8 $str$1[19] = {78, 111, 44, 32, 73, 32, 104, 97, 118, 101, 32, 97, 32, 98, 117, 103, 33, 10};

.visible .entry _Z6kernel3bug(
	.param .align 4 .b8 _Z6kernel3bug_param_0[204]
)
{
	.reg .pred 	%p<3>;
	.reg .b32 	%r<11>;
	.reg .b64 	%rd<11>;

	mov.b64 	%rd2, _Z6kernel3bug_param_0;
	mov.u64 	%rd1, %rd2;
	ld.param.u32 	%r1, [_Z6kernel3bug_param_0];
	setp.ne.s32 	%p1, %r1, 0;
	@%p1 bra 	$L__BB0_2;
	mov.u64 	%rd5, $str;
	cvta.global.u64 	%rd6, %rd5;
	{ // callseq 1, 0
	.param .b64 param0;
	st.param.b64 	[param0], %rd6;
	.param .b64 param1;
	st.param.b64 	[param1], 0;
	.param .b32 retval0;
	call.uni (retval0), 
	vprintf, 
	(
	param0, 
	param1
	);
	ld.param.b32 	%r4, [retval0];
	} // callseq 1
	bra.uni 	$L__BB0_3;
$L__BB0_2:
	mov.u64 	%rd3, $str$1;
	cvta.global.u64 	%rd4, %rd3;
	{ // callseq 0, 0
	.param .b64 param0;
	st.param.b64 	[param0], %rd4;
	.param .b64 param1;
	st.param.b64 	[param1], 0;
	.param .b32 retval0;
	call.uni (retval0), 
	vprintf, 
	(
	param0, 
	param1
	);
	ld.param.b32 	%r2, [retval0];
	} // callseq 0
$L__BB0_3:
	ld.param.u32 	%r6, [%rd1];
	setp.ne.s32 	%p2, %r6, 0;
	@%p2 bra 	$L__BB0_5;
	mov.u64 	%rd9, $str;
	cvta.global.u64 	%rd10, %rd9;
	{ // callseq 3, 0
	.param .b64 param0;
	st.param.b64 	[param0], %rd10;
	.param .b64 param1;
	st.param.b64 	[param1], 0;
	.param .b32 retval0;
	call.uni (retval0), 
	vprintf, 
	(
	param0, 
	param1
	);
	ld.param.b32 	%r9, [retval0];
	} // callseq 3
	bra.uni 	$L__BB0_6;
$L__BB0_5:
	mov.u64 	%rd7, $str$1;
	cvta.global.u64 	%rd8, %rd7;
	{ // callseq 2, 0
	.param .b64 param0;
	st.param.b64 	[param0], %rd8;
	.param .b64 param1;
	st.param.b64 	[param1], 0;
	.param .b32 retval0;
	call.uni (retval0), 
	vprintf, 
	(
	param0, 
	param1
	);
	ld.param.b32 	%r7, [retval0];
	} // callseq 2
$L__BB0_6:
	ret;

}


// ===== COMPILED SASS (sm_100) =====

	.target	sm_100

	.elftype	@"ET_EXEC"


//--------------------- .note.nv.tkinfo           --------------------------
	.section	.note.nv.tkinfo,"",@"SHT_NOTE"
	.sectionflags	@"SHF_NOTE_NV_TKINFO"
	.tkinfo
        /*0018*/ 	.word	0x00000002
        /*0030*/ 	.string	""
        /*0030*/ 	.string	"ptxas"
        /*0030*/ 	.string	"Cuda compilation tools, release 13.0, V13.0.88"
        /*0030*/ 	.string	"Build cuda_13.0.r13.0/compiler.36424714_0"
        /*0030*/ 	.string	"-arch sm_100 -m 64 "



//--------------------- .note.nv.cuinfo           --------------------------
	.section	.note.nv.cuinfo,"",@"SHT_NOTE"
	.sectionflags	@"SHF_NOTE_NV_CUINFO"
        /*0018*/ 	.short	0x0002
        /*001a*/ 	.short	0x0064
        /*001c*/ 	.short	0x0082
	.zero		2


//--------------------- .nv.info                  --------------------------
	.section	.nv.info,"",@"SHT_CUDA_INFO"
	.align	4


	//----- nvinfo : EIATTR_REGCOUNT
	.align		4
        /*0000*/ 	.byte	0x04, 0x2f
        /*0002*/ 	.short	(.L_3 - .L_2)
	.align		4
.L_2:
        /*0004*/ 	.word	index@(_Z6kernel3bug)
        /*0008*/ 	.word	0x00000018


	//----- nvinfo : EIATTR_FRAME_SIZE
	.align		4
.L_3:
        /*000c*/ 	.byte	0x04, 0x11
        /*000e*/ 	.short	(.L_5 - .L_4)
	.align		4
.L_4:
        /*0010*/ 	.word	index@(_Z6kernel3bug)
        /*0014*/ 	.word	0x00000000


	//----- nvinfo : EIATTR_MIN_STACK_SIZE
	.align		4
.L_5:
        /*0018*/ 	.byte	0x04, 0x12
        /*001a*/ 	.short	(.L_7 - .L_6)
	.align		4
.L_6:
        /*001c*/ 	.word	index@(_Z6kernel3bug)
        /*0020*/ 	.word	0x00000000
.L_7:


//--------------------- .nv.compat                --------------------------
	.section	.nv.compat,"",@"SHT_CUDA_COMPAT_INFO"
	.align	4
        /*0000*/ 	.byte	0x02, 0x09, 0x00, 0x00, 0x02, 0x02, 0x01, 0x00, 0x02, 0x05, 0x05, 0x00, 0x03, 0x07, 0x01, 0x01
        /*0010*/ 	.byte	0x02, 0x03, 0x00, 0x00, 0x02, 0x06, 0x01, 0x00, 0x04, 0x0b, 0x08, 0x00, 0x09, 0x00, 0x00, 0x00
        /*0020*/ 	.byte	0x00, 0x00, 0x00, 0x00


//--------------------- .nv.info._Z6kernel3bug    --------------------------
	.section	.nv.info._Z6kernel3bug,"",@"SHT_CUDA_INFO"
	.sectionflags	@""
	.align	4


	//----- nvinfo : EIATTR_CUDA_API_VERSION
	.align		4
        /*0000*/ 	.byte	0x04, 0x37
        /*0002*/ 	.short	(.L_9 - .L_8)
.L_8:
        /*0004*/ 	.word	0x00000082


	//----- nvinfo : EIATTR_KPARAM_INFO
	.align		4
.L_9:
        /*0008*/ 	.byte	0x04, 0x17
        /*000a*/ 	.short	(.L_11 - .L_10)
.L_10:
        /*000c*/ 	.word	0x00000000
        /*0010*/ 	.short	0x0000
        /*0012*/ 	.short	0x0000
        /*0014*/ 	.byte	0x00, 0xf0, 0x31, 0x03


	//----- nvinfo : EIATTR_SPARSE_MMA_MASK
	.align		4
.L_11:
        /*0018*/ 	.byte	0x03, 0x50
        /*001a*/ 	.short	0x0000


	//----- nvinfo : EIATTR_MAXREG_COUNT
	.align		4
        /*001c*/ 	.byte	0x03, 0x1b
        /*001e*/ 	.short	0x00ff


	//----- nvinfo : EIATTR_EXTERNS
	.align		4
        /*0020*/ 	.byte	0x04, 0x0f
        /*0022*/ 	.short	(.L_13 - .L_12)


	//   ....[0]....
	.align		4
.L_12:
        /*0024*/ 	.word	index@(vprintf)


	//----- nvinfo : EIATTR_MERCURY_ISA_VERSION
	.align		4
.L_13:
        /*0028*/ 	.byte	0x03, 0x5f
        /*002a*/ 	.short	0x0101


	//----- nvinfo : EIATTR_VRC_CTA_INIT_COUNT
	.align		4
        /*002c*/ 	.byte	0x02, 0x4a
	.zero		1
	.zero		1


	//----- nvinfo : EIATTR_SYSCALL_OFFSETS
	.align		4
        /*0030*/ 	.byte	0x04, 0x46
        /*0032*/ 	.short	(.L_15 - .L_14)


	//   ....[0]....
.L_14:
        /*0034*/ 	.word	0x000000b0


	//   ....[1]....
        /*0038*/ 	.word	0x00000140


	//   ....[2]....
        /*003c*/ 	.word	0x000001f0


	//   ....[3]....
        /*0040*/ 	.word	0x00000280


	//----- nvinfo : EIATTR_EXIT_INSTR_OFFSETS
	.align		4
.L_15:
        /*0044*/ 	.byte	0x04, 0x1c
        /*0046*/ 	.short	(.L_17 - .L_16)


	//   ....[0]....
.L_16:
        /*0048*/ 	.word	0x00000200


	//   ....[1]....
        /*004c*/ 	.word	0x00000290


	//----- nvinfo : EIATTR_CBANK_PARAM_SIZE
	.align		4
.L_17:
        /*0050*/ 	.byte	0x03, 0x19
        /*0052*/ 	.short	0x00cc


	//----- nvinfo : EIATTR_PARAM_CBANK
	.align		4
        /*0054*/ 	.byte	0x04, 0x0a
        /*0056*/ 	.short	(.L_19 - .L_18)
	.align		4
.L_18:
        /*0058*/ 	.word	index@(.nv.constant0._Z6kernel3bug)
        /*005c*/ 	.short	0x0380
        /*005e*/ 	.short	0x00cc


	//----- nvinfo : EIATTR_SW_WAR
	.align		4
.L_19:
        /*0060*/ 	.byte	0x04, 0x36
        /*0062*/ 	.short	(.L_21 - .L_20)
.L_20:
        /*0064*/ 	.word	0x00000008
.L_21:


//--------------------- .nv.callgraph             --------------------------
	.section	.nv.callgraph,"",@"SHT_CUDA_CALLGRAPH"
	.align	4
	.sectionentsize	8
	.align		4
        /*0000*/ 	.word	0x00000000
	.align		4
        /*0004*/ 	.word	0xffffffff
	.align		4
        /*0008*/ 	.word	index@(_Z6kernel3bug)
	.align		4
        /*000c*/ 	.word	index@(vprintf)
	.align		4
        /*0010*/ 	.word	0x00000000
	.align		4
        /*0014*/ 	.word	0xfffffffe
	.align		4
        /*0018*/ 	.word	0x00000000
	.align		4
        /*001c*/ 	.word	0xfffffffd
	.align		4
        /*0020*/ 	.word	0x00000000
	.align		4
        /*0024*/ 	.word	0xfffffffc


//--------------------- .nv.constant4             --------------------------
	.section	.nv.constant4,"a",@progbits
	.align	8
	.align		8
.nv.constant4:
        /*0000*/ 	.dword	vprintf
	.align		8
        /*0008*/ 	.dword	$str
	.align		8
        /*0010*/ 	.dword	$str$1


//--------------------- .text._Z6kernel3bug       --------------------------
	.section	.text._Z6kernel3bug,"ax",@progbits
	.align	128
        .global         _Z6kernel3bug
        .type           _Z6kernel3bug,@function
        .size           _Z6kernel3bug,(.L_x_7 - _Z6kernel3bug)
        .other          _Z6kernel3bug,@"STO_CUDA_ENTRY STV_DEFAULT"
_Z6kernel3bug:
.text._Z6kernel3bug:
[----:B------:R-:W0:Y:S01]  /*0000*/  LDC R1, c[0x0][0x37c] ;  /* 0x0000df00ff017b82 */ /* 0x000e220000000800 */
[----:B------:R-:W1:Y:S02]  /*0010*/  LDCU UR4, c[0x0][0x380] ;  /* 0x00007000ff0477ac */ /* 0x000e640008000800 */
[----:B-1----:R-:W-:-:S09]  /*0020*/  UISETP.NE.AND UP0, UPT, UR4, URZ, UPT ;  /* 0x000000ff0400728c */ /* 0x002fd2000bf05270 */
[----:B------:R-:W-:Y:S05]  /*0030*/  BRA.U UP0, `(.L_x_0) ;  /* 0x0000000100247547 */ /* 0x000fea000b800000 */
[----:B------:R-:W-:Y:S01]  /*0040*/  MOV R0, 0x0 ;  /* 0x0000000000007802 */ /* 0x000fe20000000f00 */
[----:B------:R-:W1:Y:S01]  /*0050*/  LDCU.64 UR4, c[0x4][0x8] ;  /* 0x01000100ff0477ac */ /* 0x000e620008000a00 */
[----:B------:R-:W-:Y:S02]  /*0060*/  CS2R R6, SRZ ;  /* 0x0000000000067805 */ /* 0x000fe4000001ff00 */
[----:B------:R2:W3:Y:S01]  /*0070*/  LDC.64 R2, c[0x4][R0] ;  /* 0x0100000000027b82 */ /* 0x0004e20000000a00 */
[----:B-1----:R-:W-:Y:S02]  /*0080*/  IMAD.U32 R4, RZ, RZ, UR4 ;  /* 0x00000004ff047e24 */ /* 0x002fe4000f8e00ff */
[----:B--2---:R-:W-:-:S07]  /*0090*/  IMAD.U32 R5, RZ, RZ, UR5 ;  /* 0x00000005ff057e24 */ /* 0x004fce000f8e00ff */
[----:B------:R-:W-:-:S07]  /*00a0*/  LEPC R20, `(.L_x_1) ;  /* 0x000000001014794e */ /* 0x000fce0000000000 */
[----:B0--3--:R-:W-:Y:S05]  /*00b0*/  CALL.ABS.NOINC R2 ;  /* 0x0000000002007343 */ /* 0x009fea0003c00000 */
.L_x_1:
[----:B------:R-:W-:Y:S05]  /*00c0*/  BRA `(.L_x_2) ;  /* 0x0000000000207947 */ /* 0x000fea0003800000 */
.L_x_0:
        /* <DEDUP_REMOVED lines=8> */
.L_x_2:
[----:B------:R-:W0:Y:S02]  /*0150*/  LDCU UR4, c[0x0][0x380] ;  /* 0x00007000ff0477ac */ /* 0x000e240008000800 */
[----:B0-----:R-:W-:-:S09]  /*0160*/  UISETP.NE.AND UP0, UPT, UR4, URZ, UPT ;  /* 0x000000ff0400728c */ /* 0x001fd2000bf05270 */
[----:B------:R-:W-:Y:S05]  /*0170*/  BRA.U UP0, `(.L_x_3) ;  /* 0x0000000100247547 */ /* 0x000fea000b800000 */
[----:B------:R-:W-:Y:S01]  /*0180*/  MOV R0, 0x0 ;  /* 0x0000000000007802 */ /* 0x000fe20000000f00 */
[----:B------:R-:W0:Y:S01]  /*0190*/  LDCU.64 UR4, c[0x4][0x8] ;  /* 0x01000100ff0477ac */ /* 0x000e220008000a00 */
[----:B------:R-:W-:Y:S02]  /*01a0*/  CS2R R6, SRZ ;  /* 0x0000000000067805 */ /* 0x000fe4000001ff00 */
[----:B------:R1:W2:Y:S01]  /*01b0*/  LDC.64 R2, c[0x4][R0] ;  /* 0x0100000000027b82 */ /* 0x0002a20000000a00 */
[----:B0-----:R-:W-:Y:S02]  /*01c0*/  IMAD.U32 R4, RZ, RZ, UR4 ;  /* 0x00000004ff047e24 */ /* 0x001fe4000f8e00ff */
[----:B-1----:R-:W-:-:S07]  /*01d0*/  IMAD.U32 R5, RZ, RZ, UR5 ;  /* 0x00000005ff057e24 */ /* 0x002fce000f8e00ff */
[----:B------:R-:W-:-:S07]  /*01e0*/  LEPC R20, `(.L_x_4) ;  /* 0x000000001014794e */ /* 0x000fce0000000000 */
[----:B--2---:R-:W-:Y:S05]  /*01f0*/  CALL.ABS.NOINC R2 ;  /* 0x0000000002007343 */ /* 0x004fea0003c00000 */
.L_x_4:
[----:B------:R-:W-:Y:S05]  /*0200*/  EXIT ;  /* 0x000000000000794d */ /* 0x000fea0003800000 */
.L_x_3:
        /* <DEDUP_REMOVED lines=8> */
.L_x_5:
[----:B------:R-:W-:Y:S05]  /*0290*/  EXIT ;  /* 0x000000000000794d */ /* 0x000fea0003800000 */
.L_x_6:
[----:B------:R-:W-:-:S00]  /*02a0*/  BRA `(.L_x_6) ;  /* 0xfffffffc00fc7947 */ /* 0x000fc0000383ffff */
[----:B------:R-:W-:-:S00]  /*02b0*/  NOP ;  /* 0x0000000000007918 */ /* 0x000fc00000000000 */
        /* <DEDUP_REMOVED lines=12> */
.L_x_7:


//--------------------- .nv.global.init           --------------------------
	.section	.nv.global.init,"aw",@progbits
.nv.global.init:
	.type		$str$1,@object
	.size		$str$1,($str - $str$1)
$str$1:
        /*0000*/ 	.byte	0x4e, 0x6f, 0x2c, 0x20, 0x49, 0x20, 0x68, 0x61, 0x76, 0x65, 0x20, 0x61, 0x20, 0x62, 0x75, 0x67
        /*0010*/ 	.byte	0x21, 0x0a, 0x00
	.type		$str,@object
	.size		$str,(.L_0 - $str)
$str:
        /*0013*/ 	.byte	0x49, 0x20, 0x61, 0x6d, 0x20, 0x66, 0x69, 0x6e, 0x65, 0x2c, 0x20, 0x74, 0x68, 0x61, 0x6e, 0x6b
        /*0023*/ 	.byte	0x20, 0x79, 0x6f, 0x75, 0x21, 0x0a, 0x00
.L_0:


//--------------------- .nv.shared.reserved.0     --------------------------
	.section	.nv.shared.reserved.0,"aw",@nobits
	.weak		__nv_reservedSMEM_offset_0_alias
	.size		__nv_reservedSMEM_offset_0_alias, 0, 64
	.other		__nv_reservedSMEM_offset_0_alias,@"STO_CUDA_RESERVED_SHARED STV_DEFAULT"
__nv_reservedSMEM_offset_0_alias:
	.zero		0
	.zero		64


//--------------------- .nv.constant0._Z6kernel3bug --------------------------
	.section	.nv.constant0._Z6kernel3bug,"a",@progbits
	.sectionflags	@""
	.align	4
.nv.constant0._Z6kernel3bug:
	.zero		1100


//--------------------- SYMBOLS --------------------------

	.type		.nv.reservedSmem.offset0,@object
	.size		.nv.reservedSmem.offset0,0x4
	.type		vprintf,@function
